//
// Generated by NVIDIA NVVM Compiler
//
// Compiler Build ID: CL-36424714
// Cuda compilation tools, release 13.0, V13.0.88
// Based on NVVM 20.0.0
//

.version 9.0
.target sm_100
.address_size 64

	// .globl	_Z25processSingleBufferKernelPimi

.visible .entry _Z25processSingleBufferKernelPimi(
	.param .u64 .ptr .align 1 _Z25processSingleBufferKernelPimi_param_0,
	.param .u64 _Z25processSingleBufferKernelPimi_param_1,
	.param .u32 _Z25processSingleBufferKernelPimi_param_2
)
{
	.reg .pred 	%p<4>;
	.reg .b32 	%r<8>;
	.reg .b64 	%rd<7>;

	ld.param.u64 	%rd2, [_Z25processSingleBufferKernelPimi_param_0];
	ld.param.u64 	%rd3, [_Z25processSingleBufferKernelPimi_param_1];
	ld.param.u32 	%r1, [_Z25processSingleBufferKernelPimi_param_2];
	mov.u32 	%r2, %ctaid.x;
	mov.u32 	%r3, %ntid.x;
	mov.u32 	%r4, %tid.x;
	mad.lo.s32 	%r5, %r2, %r3, %r4;
	cvt.s64.s32 	%rd1, %r5;
	setp.le.u64 	%p1, %rd3, %rd1;
	setp.eq.s64 	%p2, %rd2, 0;
	or.pred  	%p3, %p2, %p1;
	@%p3 bra 	$L__BB0_2;
	cvta.to.global.u64 	%rd4, %rd2;
	shl.b64 	%rd5, %rd1, 2;
	add.s64 	%rd6, %rd4, %rd5;
	ld.global.u32 	%r6, [%rd6];
	add.s32 	%r7, %r6, %r1;
	st.global.u32 	[%rd6], %r7;
$L__BB0_2:
	ret;

}


// ===== COMPILED SASS (sm_100) =====

	.target	sm_100

	.elftype	@"ET_EXEC"


//--------------------- .note.nv.tkinfo           --------------------------
	.section	.note.nv.tkinfo,"",@"SHT_NOTE"
	.sectionflags	@"SHF_NOTE_NV_TKINFO"
	.tkinfo
        /*0018*/ 	.word	0x00000002
        /*0030*/ 	.string	""
        /*0030*/ 	.string	"ptxas"
        /*0030*/ 	.string	"Cuda compilation tools, release 13.0, V13.0.88"
        /*0030*/ 	.string	"Build cuda_13.0.r13.0/compiler.36424714_0"
        /*0030*/ 	.string	"-arch sm_100 -m 64 "



//--------------------- .note.nv.cuinfo           --------------------------
	.section	.note.nv.cuinfo,"",@"SHT_NOTE"
	.sectionflags	@"SHF_NOTE_NV_CUINFO"
        /*0018*/ 	.short	0x0002
        /*001a*/ 	.short	0x0064
        /*001c*/ 	.short	0x0082
	.zero		2


//--------------------- .nv.info                  --------------------------
	.section	.nv.info,"",@"SHT_CUDA_INFO"
	.align	4


	//----- nvinfo : EIATTR_REGCOUNT
	.align		4
        /*0000*/ 	.byte	0x04, 0x2f
        /*0002*/ 	.short	(.L_1 - .L_0)
	.align		4
.L_0:
        /*0004*/ 	.word	index@(_Z25processSingleBufferKernelPimi)
        /*0008*/ 	.word	0x00000008


	//----- nvinfo : EIATTR_FRAME_SIZE
	.align		4
.L_1:
        /*000c*/ 	.byte	0x04, 0x11
        /*000e*/ 	.short	(.L_3 - .L_2)
	.align		4
.L_2:
        /*0010*/ 	.word	index@(_Z25processSingleBufferKernelPimi)
        /*0014*/ 	.word	0x00000000


	//----- nvinfo : EIATTR_MIN_STACK_SIZE
	.align		4
.L_3:
        /*0018*/ 	.byte	0x04, 0x12
        /*001a*/ 	.short	(.L_5 - .L_4)
	.align		4
.L_4:
        /*001c*/ 	.word	index@(_Z25processSingleBufferKernelPimi)
        /*0020*/ 	.word	0x00000000
.L_5:


//--------------------- .nv.compat                --------------------------
	.section	.nv.compat,"",@"SHT_CUDA_COMPAT_INFO"
	.align	4
        /*0000*/ 	.byte	0x02, 0x09, 0x00, 0x00, 0x02, 0x02, 0x01, 0x00, 0x02, 0x05, 0x05, 0x00, 0x03, 0x07, 0x01, 0x01
        /*0010*/ 	.byte	0x02, 0x03, 0x00, 0x00, 0x02, 0x06, 0x01, 0x00, 0x04, 0x0b, 0x08, 0x00, 0x09, 0x00, 0x00, 0x00
        /*0020*/ 	.byte	0x00, 0x00, 0x00, 0x00


//--------------------- .nv.info._Z25processSingleBufferKernelPimi --------------------------
	.section	.nv.info._Z25processSingleBufferKernelPimi,"",@"SHT_CUDA_INFO"
	.sectionflags	@""
	.align	4


	//----- nvinfo : EIATTR_CUDA_API_VERSION
	.align		4
        /*0000*/ 	.byte	0x04, 0x37
        /*0002*/ 	.short	(.L_7 - .L_6)
.L_6:
        /*0004*/ 	.word	0x00000082


	//----- nvinfo : EIATTR_KPARAM_INFO
	.align		4
.L_7:
        /*0008*/ 	.byte	0x04, 0x17
        /*000a*/ 	.short	(.L_9 - .L_8)
.L_8:
        /*000c*/ 	.word	0x00000000
        /*0010*/ 	.short	0x0002
        /*0012*/ 	.short	0x0010
        /*0014*/ 	.byte	0x00, 0xf0, 0x11, 0x00


	//----- nvinfo : EIATTR_KPARAM_INFO
	.align		4
.L_9:
        /*0018*/ 	.byte	0x04, 0x17
        /*001a*/ 	.short	(.L_11 - .L_10)
.L_10:
        /*001c*/ 	.word	0x00000000
        /*0020*/ 	.short	0x0001
        /*0022*/ 	.short	0x0008
        /*0024*/ 	.byte	0x00, 0xf0, 0x21, 0x00


	//----- nvinfo : EIATTR_KPARAM_INFO
	.align		4
.L_11:
        /*0028*/ 	.byte	0x04, 0x17
        /*002a*/ 	.short	(.L_13 - .L_12)
.L_12:
        /*002c*/ 	.word	0x00000000
        /*0030*/ 	.short	0x0000
        /*0032*/ 	.short	0x0000
        /*0034*/ 	.byte	0x00, 0xf5, 0x21, 0x00


	//----- nvinfo : EIATTR_SPARSE_MMA_MASK
	.align		4
.L_13:
        /*0038*/ 	.byte	0x03, 0x50
        /*003a*/ 	.short	0x0000


	//----- nvinfo : EIATTR_MAXREG_COUNT
	.align		4
        /*003c*/ 	.byte	0x03, 0x1b
        /*003e*/ 	.short	0x00ff


	//----- nvinfo : EIATTR_MERCURY_ISA_VERSION
	.align		4
        /*0040*/ 	.byte	0x03, 0x5f
        /*0042*/ 	.short	0x0101


	//----- nvinfo : EIATTR_VRC_CTA_INIT_COUNT
	.align		4
        /*0044*/ 	.byte	0x02, 0x4a
	.zero		1
	.zero		1


	//----- nvinfo : EIATTR_EXIT_INSTR_OFFSETS
	.align		4
        /*0048*/ 	.byte	0x04, 0x1c
        /*004a*/ 	.short	(.L_15 - .L_14)


	//   ....[0]....
.L_14:
        /*004c*/ 	.word	0x000000b0


	//   ....[1]....
        /*0050*/ 	.word	0x00000130


	//----- nvinfo : EIATTR_CBANK_PARAM_SIZE
	.align		4
.L_15:
        /*0054*/ 	.byte	0x03, 0x19
        /*0056*/ 	.short	0x0014


	//----- nvinfo : EIATTR_PARAM_CBANK
	.align		4
        /*0058*/ 	.byte	0x04, 0x0a
        /*005a*/ 	.short	(.L_17 - .L_16)
	.align		4
.L_16:
        /*005c*/ 	.word	index@(.nv.constant0._Z25processSingleBufferKernelPimi)
        /*0060*/ 	.short	0x0380
        /*0062*/ 	.short	0x0014


	//----- nvinfo : EIATTR_SW_WAR
	.align		4
.L_17:
        /*0064*/ 	.byte	0x04, 0x36
        /*0066*/ 	.short	(.L_19 - .L_18)
.L_18:
        /*0068*/ 	.word	0x00000008
.L_19:


//--------------------- .nv.callgraph             --------------------------
	.section	.nv.callgraph,"",@"SHT_CUDA_CALLGRAPH"
	.align	4
	.sectionentsize	8
	.align		4
        /*0000*/ 	.word	0x00000000
	.align		4
        /*0004*/ 	.word	0xffffffff
	.align		4
        /*0008*/ 	.word	0x00000000
	.align		4
        /*000c*/ 	.word	0xfffffffe
	.align		4
        /*0010*/ 	.word	0x00000000
	.align		4
        /*0014*/ 	.word	0xfffffffd
	.align		4
        /*0018*/ 	.word	0x00000000
	.align		4
        /*001c*/ 	.word	0xfffffffc


//--------------------- .text._Z25processSingleBufferKernelPimi --------------------------
	.section	.text._Z25processSingleBufferKernelPimi,"ax",@progbits
	.align	128
        .global         _Z25processSingleBufferKernelPimi
        .type           _Z25processSingleBufferKernelPimi,@function
        .size           _Z25processSingleBufferKernelPimi,(.L_x_1 - _Z25processSingleBufferKernelPimi)
        .other          _Z25processSingleBufferKernelPimi,@"STO_CUDA_ENTRY STV_DEFAULT"
_Z25processSingleBufferKernelPimi:
.text._Z25processSingleBufferKernelPimi:
[----:B------:R-:W-:Y:S01]  /*0000*/  LDC R1, c[0x0][0x37c] ;  /* 0x0000df00ff017b82 */ /* 0x000fe20000000800 */
[----:B------:R-:W0:Y:S07]  /*0010*/  S2R R3, SR_TID.X ;  /* 0x0000000000037919 */ /* 0x000e2e0000002100 */
[----:B------:R-:W0:Y:S01]  /*0020*/  S2UR UR4, SR_CTAID.X ;  /* 0x00000000000479c3 */ /* 0x000e220000002500 */
[----:B------:R-:W1:Y:S07]  /*0030*/  LDCU.128 UR8, c[0x0][0x380] ;  /* 0x00007000ff0877ac */ /* 0x000e6e0008000c00 */
[----:B------:R-:W0:Y:S01]  /*0040*/  LDC R0, c[0x0][0x360] ;  /* 0x0000d800ff007b82 */ /* 0x000e220000000800 */
[----:B-1----:R-:W-:Y:S01]  /*0050*/  ISETP.EQ.U32.AND P0, PT, RZ, UR8, PT ;  /* 0x00000008ff007c0c */ /* 0x002fe2000bf02070 */
[----:B0-----:R-:W-:-:S05]  /*0060*/  IMAD R0, R0, UR4, R3 ;  /* 0x0000000400007c24 */ /* 0x001fca000f8e0203 */
[----:B------:R-:W-:Y:S02]  /*0070*/  ISETP.GE.U32.AND P1, PT, R0, UR10, PT ;  /* 0x0000000a00007c0c */ /* 0x000fe4000bf26070 */
[----:B------:R-:W-:-:S04]  /*0080*/  SHF.R.S32.HI R3, RZ, 0x1f, R0 ;  /* 0x0000001fff037819 */ /* 0x000fc80000011400 */
[----:B------:R-:W-:-:S04]  /*0090*/  ISETP.GE.U32.AND.EX P1, PT, R3, UR11, PT, P1 ;  /* 0x0000000b03007c0c */ /* 0x000fc8000bf26110 */
[----:B------:R-:W-:-:S13]  /*00a0*/  ISETP.EQ.OR.EX P0, PT, RZ, UR9, P1, P0 ;  /* 0x00000009ff007c0c */ /* 0x000fda0008f02700 */
[----:B------:R-:W-:Y:S05]  /*00b0*/  @P0 EXIT ;  /* 0x000000000000094d */ /* 0x000fea0003800000 */
[----:B------:R-:W0:Y:S01]  /*00c0*/  LDCU.64 UR4, c[0x0][0x358] ;  /* 0x00006b00ff0477ac */ /* 0x000e220008000a00 */
[C---:B------:R-:W-:Y:S01]  /*00d0*/  LEA R2, P0, R0.reuse, UR8, 0x2 ;  /* 0x0000000800027c11 */ /* 0x040fe2000f8010ff */
[----:B------:R-:W1:Y:S03]  /*00e0*/  LDCU UR6, c[0x0][0x390] ;  /* 0x00007200ff0677ac */ /* 0x000e660008000800 */
[----:B------:R-:W-:-:S05]  /*00f0*/  LEA.HI.X R3, R0, UR9, R3, 0x2, P0 ;  /* 0x0000000900037c11 */ /* 0x000fca00080f1403 */
[----:B0-----:R-:W1:Y:S02]  /*0100*/  LDG.E R0, desc[UR4][R2.64] ;  /* 0x0000000402007981 */ /* 0x001e64000c1e1900 */
[----:B-1----:R-:W-:-:S05]  /*0110*/  VIADD R5, R0, UR6 ;  /* 0x0000000600057c36 */ /* 0x002fca0008000000 */
[----:B------:R-:W-:Y:S01]  /*0120*/  STG.E desc[UR4][R2.64], R5 ;  /* 0x0000000502007986 */ /* 0x000fe2000c101904 */
[----:B------:R-:W-:Y:S05]  /*0130*/  EXIT ;  /* 0x000000000000794d */ /* 0x000fea0003800000 */
.L_x_0:
[----:B------:R-:W-:-:S00]  /*0140*/  BRA `(.L_x_0) ;  /* 0xfffffffc00fc7947 */ /* 0x000fc0000383ffff */
[----:B------:R-:W-:-:S00]  /*0150*/  NOP ;  /* 0x0000000000007918 */ /* 0x000fc00000000000 */
        /* <DEDUP_REMOVED lines=10> */
.L_x_1:


//--------------------- .nv.shared.reserved.0     --------------------------
	.section	.nv.shared.reserved.0,"aw",@nobits
	.weak		__nv_reservedSMEM_offset_0_alias
	.size		__nv_reservedSMEM_offset_0_alias, 0, 64
	.other		__nv_reservedSMEM_offset_0_alias,@"STO_CUDA_RESERVED_SHARED STV_DEFAULT"
__nv_reservedSMEM_offset_0_alias:
	.zero		0
	.zero		64


//--------------------- .nv.constant0._Z25processSingleBufferKernelPimi --------------------------
	.section	.nv.constant0._Z25processSingleBufferKernelPimi,"a",@progbits
	.sectionflags	@""
	.align	4
.nv.constant0._Z25processSingleBufferKernelPimi:
	.zero		916


//--------------------- SYMBOLS --------------------------

	.type		.nv.reservedSmem.offset0,@object
	.size		.nv.reservedSmem.offset0,0x4
